//
// Generated by NVIDIA NVVM Compiler
//
// Compiler Build ID: CL-36424714
// Cuda compilation tools, release 13.0, V13.0.88
// Based on NVVM 20.0.0
//

.version 9.0
.target sm_100
.address_size 64

	// .globl	_Z14convolution_1dPKfS0_Pfmm

.visible .entry _Z14convolution_1dPKfS0_Pfmm(
	.param .u64 .ptr .align 1 _Z14convolution_1dPKfS0_Pfmm_param_0,
	.param .u64 .ptr .align 1 _Z14convolution_1dPKfS0_Pfmm_param_1,
	.param .u64 .ptr .align 1 _Z14convolution_1dPKfS0_Pfmm_param_2,
	.param .u64 _Z14convolution_1dPKfS0_Pfmm_param_3,
	.param .u64 _Z14convolution_1dPKfS0_Pfmm_param_4
)
{
	.reg .pred 	%p<56>;
	.reg .b32 	%r<31>;
	.reg .b32 	%f<113>;
	.reg .b64 	%rd<98>;

	ld.param.u64 	%rd22, [_Z14convolution_1dPKfS0_Pfmm_param_0];
	ld.param.u64 	%rd23, [_Z14convolution_1dPKfS0_Pfmm_param_1];
	ld.param.u64 	%rd19, [_Z14convolution_1dPKfS0_Pfmm_param_2];
	ld.param.u64 	%rd20, [_Z14convolution_1dPKfS0_Pfmm_param_3];
	ld.param.u64 	%rd21, [_Z14convolution_1dPKfS0_Pfmm_param_4];
	cvta.to.global.u64 	%rd1, %rd23;
	cvta.to.global.u64 	%rd2, %rd22;
	mov.u32 	%r20, %ctaid.x;
	mov.u32 	%r21, %ntid.x;
	mov.u32 	%r22, %tid.x;
	mad.lo.s32 	%r23, %r20, %r21, %r22;
	add.s64 	%rd24, %rd21, -1;
	shr.u64 	%rd25, %rd24, 1;
	cvt.u32.u64 	%r1, %rd25;
	cvt.s64.s32 	%rd3, %r23;
	setp.le.u64 	%p1, %rd20, %rd3;
	@%p1 bra 	$L__BB0_44;
	setp.eq.s64 	%p2, %rd21, 0;
	mov.f32 	%f112, 0f00000000;
	@%p2 bra 	$L__BB0_43;
	cvt.u32.u64 	%r24, %rd3;
	sub.s32 	%r2, %r24, %r1;
	and.b64  	%rd4, %rd21, 7;
	setp.lt.u64 	%p3, %rd21, 8;
	mov.f32 	%f112, 0f00000000;
	mov.b64 	%rd96, 0;
	@%p3 bra 	$L__BB0_21;
	and.b64  	%rd96, %rd21, -8;
	neg.s64 	%rd6, %rd96;
	add.s32 	%r30, %r2, 3;
	mov.f32 	%f112, 0f00000000;
	mov.b64 	%rd94, 0;
	mov.u64 	%rd93, %rd1;
$L__BB0_4:
	.pragma "nounroll";
	add.s32 	%r5, %r30, -3;
	setp.lt.s32 	%p4, %r5, 0;
	cvt.s64.s32 	%rd28, %r5;
	setp.le.u64 	%p5, %rd20, %rd28;
	mov.f32 	%f91, 0f00000000;
	or.pred  	%p6, %p4, %p5;
	@%p6 bra 	$L__BB0_6;
	mul.wide.u32 	%rd29, %r5, 4;
	add.s64 	%rd30, %rd2, %rd29;
	ld.global.f32 	%f91, [%rd30];
$L__BB0_6:
	ld.global.f32 	%f60, [%rd93];
	fma.rn.f32 	%f4, %f91, %f60, %f112;
	add.s32 	%r6, %r30, -2;
	setp.lt.s32 	%p7, %r6, 0;
	cvt.s64.s32 	%rd31, %r6;
	setp.le.u64 	%p8, %rd20, %rd31;
	mov.f32 	%f92, 0f00000000;
	or.pred  	%p9, %p7, %p8;
	@%p9 bra 	$L__BB0_8;
	mul.wide.u32 	%rd32, %r6, 4;
	add.s64 	%rd33, %rd2, %rd32;
	ld.global.f32 	%f92, [%rd33];
$L__BB0_8:
	shl.b64 	%rd34, %rd94, 2;
	and.b64  	%rd35, %rd34, 17179869152;
	add.s64 	%rd9, %rd1, %rd35;
	ld.global.f32 	%f62, [%rd9+4];
	fma.rn.f32 	%f7, %f92, %f62, %f4;
	add.s32 	%r7, %r30, -1;
	setp.lt.s32 	%p10, %r7, 0;
	cvt.s64.s32 	%rd36, %r7;
	setp.le.u64 	%p11, %rd20, %rd36;
	mov.f32 	%f93, 0f00000000;
	or.pred  	%p12, %p10, %p11;
	@%p12 bra 	$L__BB0_10;
	mul.wide.u32 	%rd37, %r7, 4;
	add.s64 	%rd38, %rd2, %rd37;
	ld.global.f32 	%f93, [%rd38];
$L__BB0_10:
	ld.global.f32 	%f64, [%rd9+8];
	fma.rn.f32 	%f10, %f93, %f64, %f7;
	add.s32 	%r8, %r30, 4;
	setp.lt.s32 	%p13, %r30, 0;
	cvt.s64.s32 	%rd39, %r30;
	setp.le.u64 	%p14, %rd20, %rd39;
	mov.f32 	%f94, 0f00000000;
	or.pred  	%p15, %p13, %p14;
	@%p15 bra 	$L__BB0_12;
	mul.wide.u32 	%rd40, %r30, 4;
	add.s64 	%rd41, %rd2, %rd40;
	ld.global.f32 	%f94, [%rd41];
$L__BB0_12:
	ld.global.f32 	%f66, [%rd9+12];
	fma.rn.f32 	%f13, %f94, %f66, %f10;
	add.s32 	%r9, %r30, 1;
	setp.lt.s32 	%p16, %r9, 0;
	cvt.s64.s32 	%rd42, %r9;
	setp.le.u64 	%p17, %rd20, %rd42;
	mov.f32 	%f95, 0f00000000;
	or.pred  	%p18, %p16, %p17;
	@%p18 bra 	$L__BB0_14;
	mul.wide.u32 	%rd43, %r9, 4;
	add.s64 	%rd44, %rd2, %rd43;
	ld.global.f32 	%f95, [%rd44];
$L__BB0_14:
	ld.global.f32 	%f68, [%rd9+16];
	fma.rn.f32 	%f16, %f95, %f68, %f13;
	add.s32 	%r10, %r30, 2;
	setp.lt.s32 	%p19, %r10, 0;
	cvt.s64.s32 	%rd45, %r10;
	setp.le.u64 	%p20, %rd20, %rd45;
	mov.f32 	%f96, 0f00000000;
	or.pred  	%p21, %p19, %p20;
	@%p21 bra 	$L__BB0_16;
	mul.wide.u32 	%rd46, %r10, 4;
	add.s64 	%rd47, %rd2, %rd46;
	ld.global.f32 	%f96, [%rd47];
$L__BB0_16:
	ld.global.f32 	%f70, [%rd9+20];
	fma.rn.f32 	%f19, %f96, %f70, %f16;
	add.s32 	%r11, %r30, 3;
	setp.lt.s32 	%p22, %r11, 0;
	cvt.s64.s32 	%rd48, %r11;
	setp.le.u64 	%p23, %rd20, %rd48;
	mov.f32 	%f97, 0f00000000;
	or.pred  	%p24, %p22, %p23;
	@%p24 bra 	$L__BB0_18;
	mul.wide.u32 	%rd49, %r11, 4;
	add.s64 	%rd50, %rd2, %rd49;
	ld.global.f32 	%f97, [%rd50];
$L__BB0_18:
	ld.global.f32 	%f72, [%rd9+24];
	fma.rn.f32 	%f22, %f97, %f72, %f19;
	setp.lt.s32 	%p25, %r8, 0;
	cvt.s64.s32 	%rd51, %r8;
	setp.le.u64 	%p26, %rd20, %rd51;
	mov.f32 	%f98, 0f00000000;
	or.pred  	%p27, %p25, %p26;
	@%p27 bra 	$L__BB0_20;
	mul.wide.u32 	%rd52, %r8, 4;
	add.s64 	%rd53, %rd2, %rd52;
	ld.global.f32 	%f98, [%rd53];
$L__BB0_20:
	ld.global.f32 	%f73, [%rd9+28];
	fma.rn.f32 	%f112, %f98, %f73, %f22;
	add.s64 	%rd94, %rd94, 8;
	add.s64 	%rd54, %rd6, %rd94;
	add.s32 	%r30, %r30, 8;
	add.s64 	%rd93, %rd93, 32;
	setp.ne.s64 	%p28, %rd54, 0;
	@%p28 bra 	$L__BB0_4;
$L__BB0_21:
	setp.eq.s64 	%p29, %rd4, 0;
	@%p29 bra 	$L__BB0_43;
	and.b64  	%rd13, %rd21, 3;
	setp.lt.u64 	%p30, %rd4, 4;
	@%p30 bra 	$L__BB0_32;
	cvt.u32.u64 	%r27, %rd96;
	add.s32 	%r13, %r2, %r27;
	setp.lt.s32 	%p31, %r13, 0;
	cvt.s64.s32 	%rd55, %r13;
	setp.le.u64 	%p32, %rd20, %rd55;
	mov.f32 	%f101, 0f00000000;
	or.pred  	%p33, %p31, %p32;
	@%p33 bra 	$L__BB0_25;
	mul.wide.u32 	%rd56, %r13, 4;
	add.s64 	%rd57, %rd2, %rd56;
	ld.global.f32 	%f101, [%rd57];
$L__BB0_25:
	shl.b64 	%rd58, %rd96, 2;
	add.s64 	%rd59, %rd1, %rd58;
	ld.global.f32 	%f77, [%rd59];
	fma.rn.f32 	%f30, %f101, %f77, %f112;
	add.s32 	%r14, %r13, 1;
	setp.lt.s32 	%p34, %r14, 0;
	cvt.s64.s32 	%rd60, %r14;
	setp.le.u64 	%p35, %rd20, %rd60;
	mov.f32 	%f102, 0f00000000;
	or.pred  	%p36, %p34, %p35;
	@%p36 bra 	$L__BB0_27;
	mul.wide.u32 	%rd61, %r14, 4;
	add.s64 	%rd62, %rd2, %rd61;
	ld.global.f32 	%f102, [%rd62];
$L__BB0_27:
	and.b64  	%rd64, %rd58, 17179869180;
	add.s64 	%rd14, %rd1, %rd64;
	ld.global.f32 	%f79, [%rd14+4];
	fma.rn.f32 	%f33, %f102, %f79, %f30;
	add.s32 	%r15, %r13, 2;
	setp.lt.s32 	%p37, %r15, 0;
	cvt.s64.s32 	%rd65, %r15;
	setp.le.u64 	%p38, %rd20, %rd65;
	mov.f32 	%f103, 0f00000000;
	or.pred  	%p39, %p37, %p38;
	@%p39 bra 	$L__BB0_29;
	mul.wide.u32 	%rd66, %r15, 4;
	add.s64 	%rd67, %rd2, %rd66;
	ld.global.f32 	%f103, [%rd67];
$L__BB0_29:
	ld.global.f32 	%f81, [%rd14+8];
	fma.rn.f32 	%f36, %f103, %f81, %f33;
	add.s32 	%r16, %r13, 3;
	setp.lt.s32 	%p40, %r16, 0;
	cvt.s64.s32 	%rd68, %r16;
	setp.le.u64 	%p41, %rd20, %rd68;
	mov.f32 	%f104, 0f00000000;
	or.pred  	%p42, %p40, %p41;
	@%p42 bra 	$L__BB0_31;
	mul.wide.u32 	%rd69, %r16, 4;
	add.s64 	%rd70, %rd2, %rd69;
	ld.global.f32 	%f104, [%rd70];
$L__BB0_31:
	ld.global.f32 	%f82, [%rd14+12];
	fma.rn.f32 	%f112, %f104, %f82, %f36;
	add.s64 	%rd71, %rd96, 4;
	and.b64  	%rd96, %rd71, 4294967295;
$L__BB0_32:
	setp.eq.s64 	%p43, %rd13, 0;
	@%p43 bra 	$L__BB0_43;
	setp.eq.s64 	%p44, %rd13, 1;
	@%p44 bra 	$L__BB0_39;
	cvt.u32.u64 	%r28, %rd96;
	add.s32 	%r17, %r2, %r28;
	setp.lt.s32 	%p45, %r17, 0;
	cvt.s64.s32 	%rd72, %r17;
	setp.le.u64 	%p46, %rd20, %rd72;
	mov.f32 	%f107, 0f00000000;
	or.pred  	%p47, %p45, %p46;
	@%p47 bra 	$L__BB0_36;
	mul.wide.u32 	%rd73, %r17, 4;
	add.s64 	%rd74, %rd2, %rd73;
	ld.global.f32 	%f107, [%rd74];
$L__BB0_36:
	shl.b64 	%rd75, %rd96, 2;
	add.s64 	%rd76, %rd1, %rd75;
	ld.global.f32 	%f86, [%rd76];
	fma.rn.f32 	%f44, %f107, %f86, %f112;
	add.s32 	%r18, %r17, 1;
	setp.lt.s32 	%p48, %r18, 0;
	cvt.s64.s32 	%rd77, %r18;
	setp.le.u64 	%p49, %rd20, %rd77;
	mov.f32 	%f108, 0f00000000;
	or.pred  	%p50, %p48, %p49;
	@%p50 bra 	$L__BB0_38;
	mul.wide.u32 	%rd78, %r18, 4;
	add.s64 	%rd79, %rd2, %rd78;
	ld.global.f32 	%f108, [%rd79];
$L__BB0_38:
	and.b64  	%rd81, %rd75, 17179869180;
	add.s64 	%rd82, %rd1, %rd81;
	ld.global.f32 	%f87, [%rd82+4];
	fma.rn.f32 	%f112, %f108, %f87, %f44;
	add.s64 	%rd83, %rd96, 2;
	and.b64  	%rd96, %rd83, 4294967295;
$L__BB0_39:
	and.b64  	%rd84, %rd21, 1;
	setp.eq.b64 	%p51, %rd84, 1;
	not.pred 	%p52, %p51;
	@%p52 bra 	$L__BB0_43;
	cvt.u32.u64 	%r29, %rd96;
	add.s32 	%r19, %r2, %r29;
	setp.lt.s32 	%p53, %r19, 0;
	cvt.s64.s32 	%rd85, %r19;
	setp.le.u64 	%p54, %rd20, %rd85;
	mov.f32 	%f111, 0f00000000;
	or.pred  	%p55, %p53, %p54;
	@%p55 bra 	$L__BB0_42;
	mul.wide.u32 	%rd86, %r19, 4;
	add.s64 	%rd87, %rd2, %rd86;
	ld.global.f32 	%f111, [%rd87];
$L__BB0_42:
	shl.b64 	%rd88, %rd96, 2;
	add.s64 	%rd89, %rd1, %rd88;
	ld.global.f32 	%f89, [%rd89];
	fma.rn.f32 	%f112, %f111, %f89, %f112;
$L__BB0_43:
	cvta.to.global.u64 	%rd90, %rd19;
	shl.b64 	%rd91, %rd3, 2;
	add.s64 	%rd92, %rd90, %rd91;
	st.global.f32 	[%rd92], %f112;
$L__BB0_44:
	ret;

}


// ===== COMPILED SASS (sm_100) =====

	.target	sm_100

	.elftype	@"ET_EXEC"


//--------------------- .note.nv.tkinfo           --------------------------
	.section	.note.nv.tkinfo,"",@"SHT_NOTE"
	.sectionflags	@"SHF_NOTE_NV_TKINFO"
	.tkinfo
        /*0018*/ 	.word	0x00000002
        /*0030*/ 	.string	""
        /*0030*/ 	.string	"ptxas"
        /*0030*/ 	.string	"Cuda compilation tools, release 13.0, V13.0.88"
        /*0030*/ 	.string	"Build cuda_13.0.r13.0/compiler.36424714_0"
        /*0030*/ 	.string	"-arch sm_100 -m 64 "



//--------------------- .note.nv.cuinfo           --------------------------
	.section	.note.nv.cuinfo,"",@"SHT_NOTE"
	.sectionflags	@"SHF_NOTE_NV_CUINFO"
        /*0018*/ 	.short	0x0002
        /*001a*/ 	.short	0x0064
        /*001c*/ 	.short	0x0082
	.zero		2


//--------------------- .nv.info                  --------------------------
	.section	.nv.info,"",@"SHT_CUDA_INFO"
	.align	4


	//----- nvinfo : EIATTR_REGCOUNT
	.align		4
        /*0000*/ 	.byte	0x04, 0x2f
        /*0002*/ 	.short	(.L_1 - .L_0)
	.align		4
.L_0:
        /*0004*/ 	.word	index@(_Z14convolution_1dPKfS0_Pfmm)
        /*0008*/ 	.word	0x00000020


	//----- nvinfo : EIATTR_FRAME_SIZE
	.align		4
.L_1:
        /*000c*/ 	.byte	0x04, 0x11
        /*000e*/ 	.short	(.L_3 - .L_2)
	.align		4
.L_2:
        /*0010*/ 	.word	index@(_Z14convolution_1dPKfS0_Pfmm)
        /*0014*/ 	.word	0x00000000


	//----- nvinfo : EIATTR_MIN_STACK_SIZE
	.align		4
.L_3:
        /*0018*/ 	.byte	0x04, 0x12
        /*001a*/ 	.short	(.L_5 - .L_4)
	.align		4
.L_4:
        /*001c*/ 	.word	index@(_Z14convolution_1dPKfS0_Pfmm)
        /*0020*/ 	.word	0x00000000
.L_5:


//--------------------- .nv.compat                --------------------------
	.section	.nv.compat,"",@"SHT_CUDA_COMPAT_INFO"
	.align	4
        /*0000*/ 	.byte	0x02, 0x09, 0x00, 0x00, 0x02, 0x02, 0x01, 0x00, 0x02, 0x05, 0x05, 0x00, 0x03, 0x07, 0x01, 0x01
        /*0010*/ 	.byte	0x02, 0x03, 0x00, 0x00, 0x02, 0x06, 0x01, 0x00, 0x04, 0x0b, 0x08, 0x00, 0x09, 0x00, 0x00, 0x00
        /*0020*/ 	.byte	0x00, 0x00, 0x00, 0x00


//--------------------- .nv.info._Z14convolution_1dPKfS0_Pfmm --------------------------
	.section	.nv.info._Z14convolution_1dPKfS0_Pfmm,"",@"SHT_CUDA_INFO"
	.sectionflags	@""
	.align	4


	//----- nvinfo : EIATTR_CUDA_API_VERSION
	.align		4
        /*0000*/ 	.byte	0x04, 0x37
        /*0002*/ 	.short	(.L_7 - .L_6)
.L_6:
        /*0004*/ 	.word	0x00000082


	//----- nvinfo : EIATTR_KPARAM_INFO
	.align		4
.L_7:
        /*0008*/ 	.byte	0x04, 0x17
        /*000a*/ 	.short	(.L_9 - .L_8)
.L_8:
        /*000c*/ 	.word	0x00000000
        /*0010*/ 	.short	0x0004
        /*0012*/ 	.short	0x0020
        /*0014*/ 	.byte	0x00, 0xf0, 0x21, 0x00


	//----- nvinfo : EIATTR_KPARAM_INFO
	.align		4
.L_9:
        /*0018*/ 	.byte	0x04, 0x17
        /*001a*/ 	.short	(.L_11 - .L_10)
.L_10:
        /*001c*/ 	.word	0x00000000
        /*0020*/ 	.short	0x0003
        /*0022*/ 	.short	0x0018
        /*0024*/ 	.byte	0x00, 0xf0, 0x21, 0x00


	//----- nvinfo : EIATTR_KPARAM_INFO
	.align		4
.L_11:
        /*0028*/ 	.byte	0x04, 0x17
        /*002a*/ 	.short	(.L_13 - .L_12)
.L_12:
        /*002c*/ 	.word	0x00000000
        /*0030*/ 	.short	0x0002
        /*0032*/ 	.short	0x0010
        /*0034*/ 	.byte	0x00, 0xf5, 0x21, 0x00


	//----- nvinfo : EIATTR_KPARAM_INFO
	.align		4
.L_13:
        /*0038*/ 	.byte	0x04, 0x17
        /*003a*/ 	.short	(.L_15 - .L_14)
.L_14:
        /*003c*/ 	.word	0x00000000
        /*0040*/ 	.short	0x0001
        /*0042*/ 	.short	0x0008
        /*0044*/ 	.byte	0x00, 0xf5, 0x21, 0x00


	//----- nvinfo : EIATTR_KPARAM_INFO
	.align		4
.L_15:
        /*0048*/ 	.byte	0x04, 0x17
        /*004a*/ 	.short	(.L_17 - .L_16)
.L_16:
        /*004c*/ 	.word	0x00000000
        /*0050*/ 	.short	0x0000
        /*0052*/ 	.short	0x0000
        /*0054*/ 	.byte	0x00, 0xf5, 0x21, 0x00


	//----- nvinfo : EIATTR_SPARSE_MMA_MASK
	.align		4
.L_17:
        /*0058*/ 	.byte	0x03, 0x50
        /*005a*/ 	.short	0x0000


	//----- nvinfo : EIATTR_MAXREG_COUNT
	.align		4
        /*005c*/ 	.byte	0x03, 0x1b
        /*005e*/ 	.short	0x00ff


	//----- nvinfo : EIATTR_MERCURY_ISA_VERSION
	.align		4
        /*0060*/ 	.byte	0x03, 0x5f
        /*0062*/ 	.short	0x0101


	//----- nvinfo : EIATTR_VRC_CTA_INIT_COUNT
	.align		4
        /*0064*/ 	.byte	0x02, 0x4a
	.zero		1
	.zero		1


	//----- nvinfo : EIATTR_EXIT_INSTR_OFFSETS
	.align		4
        /*0068*/ 	.byte	0x04, 0x1c
        /*006a*/ 	.short	(.L_19 - .L_18)


	//   ....[0]....
.L_18:
        /*006c*/ 	.word	0x00000090


	//   ....[1]....
        /*0070*/ 	.word	0x00001140


	//----- nvinfo : EIATTR_CBANK_PARAM_SIZE
	.align		4
.L_19:
        /*0074*/ 	.byte	0x03, 0x19
        /*0076*/ 	.short	0x0028


	//----- nvinfo : EIATTR_PARAM_CBANK
	.align		4
        /*0078*/ 	.byte	0x04, 0x0a
        /*007a*/ 	.short	(.L_21 - .L_20)
	.align		4
.L_20:
        /*007c*/ 	.word	index@(.nv.constant0._Z14convolution_1dPKfS0_Pfmm)
        /*0080*/ 	.short	0x0380
        /*0082*/ 	.short	0x0028


	//----- nvinfo : EIATTR_SW_WAR
	.align		4
.L_21:
        /*0084*/ 	.byte	0x04, 0x36
        /*0086*/ 	.short	(.L_23 - .L_22)
.L_22:
        /*0088*/ 	.word	0x00000008
.L_23:


//--------------------- .nv.callgraph             --------------------------
	.section	.nv.callgraph,"",@"SHT_CUDA_CALLGRAPH"
	.align	4
	.sectionentsize	8
	.align		4
        /*0000*/ 	.word	0x00000000
	.align		4
        /*0004*/ 	.word	0xffffffff
	.align		4
        /*0008*/ 	.word	0x00000000
	.align		4
        /*000c*/ 	.word	0xfffffffe
	.align		4
        /*0010*/ 	.word	0x00000000
	.align		4
        /*0014*/ 	.word	0xfffffffd
	.align		4
        /*0018*/ 	.word	0x00000000
	.align		4
        /*001c*/ 	.word	0xfffffffc


//--------------------- .text._Z14convolution_1dPKfS0_Pfmm --------------------------
	.section	.text._Z14convolution_1dPKfS0_Pfmm,"ax",@progbits
	.align	128
        .global         _Z14convolution_1dPKfS0_Pfmm
        .type           _Z14convolution_1dPKfS0_Pfmm,@function
        .size           _Z14convolution_1dPKfS0_Pfmm,(.L_x_6 - _Z14convolution_1dPKfS0_Pfmm)
        .other          _Z14convolution_1dPKfS0_Pfmm,@"STO_CUDA_ENTRY STV_DEFAULT"
_Z14convolution_1dPKfS0_Pfmm:
.text._Z14convolution_1dPKfS0_Pfmm:
[----:B------:R-:W-:Y:S01]  /*0000*/  LDC R1, c[0x0][0x37c] ;  /* 0x0000df00ff017b82 */ /* 0x000fe20000000800 */
[----:B------:R-:W0:Y:S07]  /*0010*/  S2R R3, SR_TID.X ;  /* 0x0000000000037919 */ /* 0x000e2e0000002100 */
[----:B------:R-:W0:Y:S01]  /*0020*/  S2UR UR4, SR_CTAID.X ;  /* 0x00000000000479c3 */ /* 0x000e220000002500 */
[----:B------:R-:W1:Y:S07]  /*0030*/  LDCU.64 UR8, c[0x0][0x398] ;  /* 0x00007300ff0877ac */ /* 0x000e6e0008000a00 */
[----:B------:R-:W0:Y:S02]  /*0040*/  LDC R0, c[0x0][0x360] ;  /* 0x0000d800ff007b82 */ /* 0x000e240000000800 */
[----:B0-----:R-:W-:-:S05]  /*0050*/  IMAD R0, R0, UR4, R3 ;  /* 0x0000000400007c24 */ /* 0x001fca000f8e0203 */
[----:B-1----:R-:W-:Y:S02]  /*0060*/  ISETP.GE.U32.AND P0, PT, R0, UR8, PT ;  /* 0x0000000800007c0c */ /* 0x002fe4000bf06070 */
[----:B------:R-:W-:-:S04]  /*0070*/  SHF.R.S32.HI R3, RZ, 0x1f, R0 ;  /* 0x0000001fff037819 */ /* 0x000fc80000011400 */
[----:B------:R-:W-:-:S13]  /*0080*/  ISETP.GE.U32.AND.EX P0, PT, R3, UR9, PT, P0 ;  /* 0x0000000903007c0c */ /* 0x000fda000bf06100 */
[----:B------:R-:W-:Y:S05]  /*0090*/  @P0 EXIT ;  /* 0x000000000000094d */ /* 0x000fea0003800000 */
[----:B------:R-:W0:Y:S01]  /*00a0*/  LDCU.64 UR10, c[0x0][0x3a0] ;  /* 0x00007400ff0a77ac */ /* 0x000e220008000a00 */
[----:B------:R-:W-:Y:S01]  /*00b0*/  IMAD.MOV.U32 R6, RZ, RZ, RZ ;  /* 0x000000ffff067224 */ /* 0x000fe200078e00ff */
[----:B------:R-:W1:Y:S01]  /*00c0*/  LDCU.64 UR14, c[0x0][0x358] ;  /* 0x00006b00ff0e77ac */ /* 0x000e620008000a00 */
[----:B0-----:R-:W-:-:S04]  /*00d0*/  UIADD3 UR4, UP0, UPT, UR10, -0x1, URZ ;  /* 0xffffffff0a047890 */ /* 0x001fc8000ff1e0ff */
[----:B------:R-:W-:Y:S02]  /*00e0*/  UIADD3.X UR5, UPT, UPT, UR11, -0x1, URZ, UP0, !UPT ;  /* 0xffffffff0b057890 */ /* 0x000fe400087fe4ff */
[----:B------:R-:W-:Y:S02]  /*00f0*/  UISETP.NE.U32.AND UP0, UPT, UR10, URZ, UPT ;  /* 0x000000ff0a00728c */ /* 0x000fe4000bf05070 */
[----:B------:R-:W-:Y:S02]  /*0100*/  USHF.R.U64 UR4, UR4, 0x1, UR5 ;  /* 0x0000000104047899 */ /* 0x000fe40008001205 */
[----:B------:R-:W-:-:S09]  /*0110*/  UISETP.NE.AND.EX UP0, UPT, UR11, URZ, UPT, UP0 ;  /* 0x000000ff0b00728c */ /* 0x000fd2000bf05300 */
[----:B-1----:R-:W-:Y:S05]  /*0120*/  BRA.U !UP0, `(.L_x_0) ;  /* 0x0000000d08f47547 */ /* 0x002fea000b800000 */
[----:B------:R-:W-:Y:S01]  /*0130*/  UISETP.GE.U32.AND UP1, UPT, UR10, 0x8, UPT ;  /* 0x000000080a00788c */ /* 0x000fe2000bf26070 */
[----:B------:R-:W-:Y:S01]  /*0140*/  VIADD R4, R0, -UR4 ;  /* 0x8000000400047c36 */ /* 0x000fe20008000000 */
[----:B------:R-:W-:Y:S01]  /*0150*/  ULOP3.LUT UR17, UR10, 0x7, URZ, 0xc0, !UPT ;  /* 0x000000070a117892 */ /* 0x000fe2000f8ec0ff */
[----:B------:R-:W-:Y:S01]  /*0160*/  IMAD.MOV.U32 R6, RZ, RZ, RZ ;  /* 0x000000ffff067224 */ /* 0x000fe200078e00ff */
[----:B------:R-:W-:Y:S02]  /*0170*/  UISETP.GE.U32.AND.EX UP1, UPT, UR11, URZ, UPT, UP1 ;  /* 0x000000ff0b00728c */ /* 0x000fe4000bf26110 */
[----:B------:R-:W-:Y:S01]  /*0180*/  UISETP.NE.U32.AND UP0, UPT, UR17, URZ, UPT ;  /* 0x000000ff1100728c */ /* 0x000fe2000bf05070 */
[----:B------:R-:W-:Y:S01]  /*0190*/  UMOV UR6, URZ ;  /* 0x000000ff00067c82 */ /* 0x000fe20008000000 */
[----:B------:R-:W-:Y:S02]  /*01a0*/  UMOV UR7, URZ ;  /* 0x000000ff00077c82 */ /* 0x000fe40008000000 */
[----:B------:R-:W-:-:S03]  /*01b0*/  UISETP.NE.AND.EX UP0, UPT, URZ, URZ, UPT, UP0 ;  /* 0x000000ffff00728c */ /* 0x000fc6000bf05300 */
[----:B------:R-:W-:Y:S08]  /*01c0*/  BRA.U !UP1, `(.L_x_1) ;  /* 0x0000000509cc7547 */ /* 0x000ff0000b800000 */
[----:B------:R-:W-:Y:S01]  /*01d0*/  VIADD R2, R4, 0x3 ;  /* 0x0000000304027836 */ /* 0x000fe20000000000 */
[----:B------:R-:W0:Y:S01]  /*01e0*/  LDCU UR7, c[0x0][0x3a4] ;  /* 0x00007480ff0777ac */ /* 0x000e220008000800 */
[----:B------:R-:W-:Y:S01]  /*01f0*/  IMAD.MOV.U32 R6, RZ, RZ, RZ ;  /* 0x000000ffff067224 */ /* 0x000fe200078e00ff */
[----:B------:R-:W1:Y:S01]  /*0200*/  LDCU UR16, c[0x0][0x3a4] ;  /* 0x00007480ff1077ac */ /* 0x000e620008000800 */
[----:B------:R-:W2:Y:S01]  /*0210*/  LDCU.64 UR12, c[0x0][0x388] ;  /* 0x00007100ff0c77ac */ /* 0x000ea20008000a00 */
[----:B------:R-:W3:Y:S01]  /*0220*/  LDCU.64 UR18, c[0x0][0x388] ;  /* 0x00007100ff1277ac */ /* 0x000ee20008000a00 */
[----:B------:R-:W4:Y:S01]  /*0230*/  LDCU.64 UR8, c[0x0][0x398] ;  /* 0x00007300ff0877ac */ /* 0x000f220008000a00 */
[----:B------:R-:W-:Y:S01]  /*0240*/  ULOP3.LUT UR6, UR10, 0xfffffff8, URZ, 0xc0, !UPT ;  /* 0xfffffff80a067892 */ /* 0x000fe2000f8ec0ff */
[----:B------:R-:W-:Y:S01]  /*0250*/  UMOV UR4, URZ ;  /* 0x000000ff00047c82 */ /* 0x000fe20008000000 */
[----:B------:R-:W-:-:S10]  /*0260*/  UMOV UR5, URZ ;  /* 0x000000ff00057c82 */ /* 0x000fd40008000000 */
.L_x_2:
[C---:B------:R-:W-:Y:S01]  /*0270*/  VIADD R5, R2.reuse, 0xfffffffd ;  /* 0xfffffffd02057836 */ /* 0x040fe20000000000 */
[C---:B------:R-:W-:Y:S01]  /*0280*/  IADD3 R13, PT, PT, R2.reuse, -0x1, RZ ;  /* 0xffffffff020d7810 */ /* 0x040fe20007ffe0ff */
[C---:B------:R-:W-:Y:S01]  /*0290*/  VIADD R19, R2.reuse, 0xfffffffe ;  /* 0xfffffffe02137836 */ /* 0x040fe20000000000 */
[C---:B----4-:R-:W-:Y:S01]  /*02a0*/  ISETP.GE.U32.AND P0, PT, R2.reuse, UR8, PT ;  /* 0x0000000802007c0c */ /* 0x050fe2000bf06070 */
[C---:B------:R-:W-:Y:S01]  /*02b0*/  VIADD R17, R2.reuse, 0x1 ;  /* 0x0000000102117836 */ /* 0x040fe20000000000 */
[----:B------:R-:W-:Y:S01]  /*02c0*/  ISETP.GE.U32.AND P5, PT, R5, UR8, PT ;  /* 0x0000000805007c0c */ /* 0x000fe2000bfa6070 */
[----:B------:R-:W-:Y:S01]  /*02d0*/  VIADD R9, R2, 0x3 ;  /* 0x0000000302097836 */ /* 0x000fe20000000000 */
[----:B------:R-:W-:Y:S02]  /*02e0*/  SHF.R.S32.HI R7, RZ, 0x1f, R5 ;  /* 0x0000001fff077819 */ /* 0x000fe40000011405 */
[----:B------:R-:W-:Y:S02]  /*02f0*/  ISETP.GE.U32.AND P4, PT, R19, UR8, PT ;  /* 0x0000000813007c0c */ /* 0x000fe4000bf86070 */
[----:B------:R-:W-:-:S02]  /*0300*/  ISETP.GE.U32.AND.EX P5, PT, R7, UR9, PT, P5 ;  /* 0x0000000907007c0c */ /* 0x000fc4000bfa6150 */
[----:B------:R-:W-:Y:S02]  /*0310*/  SHF.R.S32.HI R7, RZ, 0x1f, R19 ;  /* 0x0000001fff077819 */ /* 0x000fe40000011413 */
[----:B------:R-:W-:Y:S02]  /*0320*/  ISETP.LT.OR P5, PT, R5, RZ, P5 ;  /* 0x000000ff0500720c */ /* 0x000fe40002fa1670 */
[----:B------:R-:W-:Y:S02]  /*0330*/  ISETP.GE.U32.AND P3, PT, R13, UR8, PT ;  /* 0x000000080d007c0c */ /* 0x000fe4000bf66070 */
[----:B------:R-:W-:Y:S02]  /*0340*/  SHF.R.S32.HI R8, RZ, 0x1f, R13 ;  /* 0x0000001fff087819 */ /* 0x000fe4000001140d */
[----:B------:R-:W-:Y:S02]  /*0350*/  ISETP.GE.U32.AND.EX P4, PT, R7, UR9, PT, P4 ;  /* 0x0000000907007c0c */ /* 0x000fe4000bf86140 */
[----:B------:R-:W-:-:S02]  /*0360*/  SHF.R.S32.HI R7, RZ, 0x1f, R2 ;  /* 0x0000001fff077819 */ /* 0x000fc40000011402 */
[----:B------:R-:W-:Y:S02]  /*0370*/  ISETP.GE.U32.AND.EX P3, PT, R8, UR9, PT, P3 ;  /* 0x0000000908007c0c */ /* 0x000fe4000bf66130 */
[----:B------:R-:W-:Y:S01]  /*0380*/  ISETP.GE.U32.AND P2, PT, R17, UR8, PT ;  /* 0x0000000811007c0c */ /* 0x000fe2000bf46070 */
[----:B------:R-:W4:Y:S01]  /*0390*/  @!P5 LDC.64 R10, c[0x0][0x380] ;  /* 0x0000e000ff0adb82 */ /* 0x000f220000000a00 */
[----:B------:R-:W-:Y:S02]  /*03a0*/  SHF.R.S32.HI R8, RZ, 0x1f, R17 ;  /* 0x0000001fff087819 */ /* 0x000fe40000011411 */
[----:B------:R-:W-:Y:S01]  /*03b0*/  ISETP.GE.U32.AND.EX P0, PT, R7, UR9, PT, P0 ;  /* 0x0000000907007c0c */ /* 0x000fe2000bf06100 */
[----:B------:R-:W-:Y:S01]  /*03c0*/  VIADD R7, R2, 0x2 ;  /* 0x0000000202077836 */ /* 0x000fe20000000000 */
[----:B------:R-:W-:Y:S01]  /*03d0*/  ISETP.GE.U32.AND.EX P2, PT, R8, UR9, PT, P2 ;  /* 0x0000000908007c0c */ /* 0x000fe2000bf46120 */
[C---:B------:R-:W-:Y:S01]  /*03e0*/  VIADD R8, R2.reuse, 0x4 ;  /* 0x0000000402087836 */ /* 0x040fe20000000000 */
[----:B------:R-:W-:-:S02]  /*03f0*/  ISETP.LT.OR P0, PT, R2, RZ, P0 ;  /* 0x000000ff0200720c */ /* 0x000fc40000701670 */
[----:B------:R-:W-:Y:S02]  /*0400*/  ISETP.LT.OR P3, PT, R13, RZ, P3 ;  /* 0x000000ff0d00720c */ /* 0x000fe40001f61670 */
[----:B------:R-:W-:Y:S02]  /*0410*/  ISETP.LT.OR P2, PT, R17, RZ, P2 ;  /* 0x000000ff1100720c */ /* 0x000fe40001741670 */
[----:B------:R-:W-:Y:S02]  /*0420*/  ISETP.LT.OR P4, PT, R19, RZ, P4 ;  /* 0x000000ff1300720c */ /* 0x000fe40002781670 */
[----:B------:R-:W-:Y:S02]  /*0430*/  ISETP.GE.U32.AND P1, PT, R7, UR8, PT ;  /* 0x0000000807007c0c */ /* 0x000fe4000bf26070 */
[----:B------:R-:W-:-:S03]  /*0440*/  SHF.R.S32.HI R12, RZ, 0x1f, R7 ;  /* 0x0000001fff0c7819 */ /* 0x000fc60000011407 */
[----:B------:R-:W5:Y:S01]  /*0450*/  @!P0 LDC.64 R20, c[0x0][0x380] ;  /* 0x0000e000ff148b82 */ /* 0x000f620000000a00 */
[----:B------:R-:W-:Y:S01]  /*0460*/  ISETP.GE.U32.AND.EX P1, PT, R12, UR9, PT, P1 ;  /* 0x000000090c007c0c */ /* 0x000fe2000bf26110 */
[----:B----4-:R-:W-:-:S06]  /*0470*/  @!P5 IMAD.WIDE.U32 R10, R5, 0x4, R10 ;  /* 0x00000004050ad825 */ /* 0x010fcc00078e000a */
[----:B------:R-:W4:Y:S01]  /*0480*/  @!P3 LDC.64 R24, c[0x0][0x380] ;  /* 0x0000e000ff18bb82 */ /* 0x000f220000000a00 */
[----:B------:R-:W-:Y:S01]  /*0490*/  IMAD.MOV.U32 R5, RZ, RZ, RZ ;  /* 0x000000ffff057224 */ /* 0x000fe200078e00ff */
[----:B------:R-:W-:Y:S02]  /*04a0*/  ISETP.GE.U32.AND P6, PT, R9, UR8, PT ;  /* 0x0000000809007c0c */ /* 0x000fe4000bfc6070 */
[----:B------:R-:W-:-:S04]  /*04b0*/  SHF.R.S32.HI R12, RZ, 0x1f, R9 ;  /* 0x0000001fff0c7819 */ /* 0x000fc80000011409 */
[----:B------:R-:W0:Y:S01]  /*04c0*/  @!P2 LDC.64 R14, c[0x0][0x380] ;  /* 0x0000e000ff0eab82 */ /* 0x000e220000000a00 */
[----:B------:R1:W2:Y:S01]  /*04d0*/  @!P5 LDG.E R5, desc[UR14][R10.64] ;  /* 0x0000000e0a05d981 */ /* 0x0002a2000c1e1900 */
[----:B------:R-:W-:Y:S02]  /*04e0*/  ISETP.GE.U32.AND P5, PT, R8, UR8, PT ;  /* 0x0000000808007c0c */ /* 0x000fe4000bfa6070 */
[----:B------:R-:W-:Y:S02]  /*04f0*/  SHF.R.S32.HI R16, RZ, 0x1f, R8 ;  /* 0x0000001fff107819 */ /* 0x000fe40000011408 */
[----:B------:R-:W-:Y:S02]  /*0500*/  ISETP.LT.OR P1, PT, R7, RZ, P1 ;  /* 0x000000ff0700720c */ /* 0x000fe40000f21670 */
[----:B------:R-:W2:Y:S01]  /*0510*/  @!P4 LDC.64 R28, c[0x0][0x380] ;  /* 0x0000e000ff1ccb82 */ /* 0x000ea20000000a00 */
[----:B------:R-:W-:Y:S01]  /*0520*/  ISETP.GE.U32.AND.EX P6, PT, R12, UR9, PT, P6 ;  /* 0x000000090c007c0c */ /* 0x000fe2000bfc6160 */
[----:B------:R-:W-:Y:S01]  /*0530*/  USHF.L.U32 UR10, UR4, 0x2, URZ ;  /* 0x00000002040a7899 */ /* 0x000fe200080006ff */
[----:B------:R-:W-:-:S02]  /*0540*/  ISETP.GE.U32.AND.EX P5, PT, R16, UR9, PT, P5 ;  /* 0x0000000910007c0c */ /* 0x000fc4000bfa6150 */
[----:B------:R-:W-:Y:S01]  /*0550*/  ISETP.LT.OR P6, PT, R9, RZ, P6 ;  /* 0x000000ff0900720c */ /* 0x000fe200037c1670 */
[----:B------:R-:W-:Y:S01]  /*0560*/  USHF.L.U64.HI UR11, UR4, 0x2, UR5 ;  /* 0x00000002040b7899 */ /* 0x000fe20008010205 */
[----:B------:R-:W-:Y:S01]  /*0570*/  ISETP.LT.OR P5, PT, R8, RZ, P5 ;  /* 0x000000ff0800720c */ /* 0x000fe20002fa1670 */
[----:B------:R-:W-:Y:S01]  /*0580*/  ULOP3.LUT UR10, UR10, 0xffffffe0, URZ, 0xc0, !UPT ;  /* 0xffffffe00a0a7892 */ /* 0x000fe2000f8ec0ff */
[----:B------:R-:W-:Y:S01]  /*0590*/  CS2R R22, SRZ ;  /* 0x0000000000167805 */ /* 0x000fe2000001ff00 */
[----:B------:R-:W-:Y:S01]  /*05a0*/  ULOP3.LUT UR11, UR11, 0x3, URZ, 0xc0, !UPT ;  /* 0x000000030b0b7892 */ /* 0x000fe2000f8ec0ff */
[----:B-1----:R-:W1:Y:S01]  /*05b0*/  @!P1 LDC.64 R10, c[0x0][0x380] ;  /* 0x0000e000ff0a9b82 */ /* 0x002e620000000a00 */
[----:B---3--:R-:W-:Y:S01]  /*05c0*/  UIADD3 UR10, UP1, UPT, UR10, UR18, URZ ;  /* 0x000000120a0a7290 */ /* 0x008fe2000ff3e0ff */
[----:B-----5:R-:W-:-:S03]  /*05d0*/  @!P0 IMAD.WIDE.U32 R20, R2, 0x4, R20 ;  /* 0x0000000402148825 */ /* 0x020fc600078e0014 */
[----:B------:R-:W-:Y:S01]  /*05e0*/  UIADD3.X UR11, UPT, UPT, UR11, UR19, URZ, UP1, !UPT ;  /* 0x000000130b0b7290 */ /* 0x000fe20008ffe4ff */
[----:B----4-:R-:W-:Y:S01]  /*05f0*/  @!P3 IMAD.WIDE.U32 R24, R13, 0x4, R24 ;  /* 0x000000040d18b825 */ /* 0x010fe200078e0018 */
[----:B------:R3:W4:Y:S01]  /*0600*/  @!P0 LDG.E R23, desc[UR14][R20.64] ;  /* 0x0000000e14178981 */ /* 0x000722000c1e1900 */
[----:B------:R-:W5:Y:S02]  /*0610*/  @!P6 LDC.64 R12, c[0x0][0x380] ;  /* 0x0000e000ff0ceb82 */ /* 0x000f640000000a00 */
[----:B0-----:R-:W-:Y:S01]  /*0620*/  @!P2 IMAD.WIDE.U32 R14, R17, 0x4, R14 ;  /* 0x00000004110ea825 */ /* 0x001fe200078e000e */
[----:B--2---:R-:W-:Y:S02]  /*0630*/  MOV R17, UR13 ;  /* 0x0000000d00117c02 */ /* 0x004fe40008000f00 */
[----:B------:R-:W-:Y:S01]  /*0640*/  CS2R R26, SRZ ;  /* 0x00000000001a7805 */ /* 0x000fe2000001ff00 */
[----:B------:R-:W-:Y:S02]  /*0650*/  IMAD.U32 R16, RZ, RZ, UR12 ;  /* 0x0000000cff107e24 */ /* 0x000fe4000f8e00ff */
[----:B------:R-:W-:Y:S01]  /*0660*/  @!P4 IMAD.WIDE.U32 R28, R19, 0x4, R28 ;  /* 0x00000004131cc825 */ /* 0x000fe200078e001c */
[----:B---3--:R-:W0:Y:S02]  /*0670*/  @!P5 LDC.64 R20, c[0x0][0x380] ;  /* 0x0000e000ff14db82 */ /* 0x008e240000000a00 */
[----:B------:R-:W2:Y:S01]  /*0680*/  @!P3 LDG.E R26, desc[UR14][R24.64] ;  /* 0x0000000e181ab981 */ /* 0x000ea2000c1e1900 */
[----:B------:R-:W-:-:S02]  /*0690*/  IMAD.U32 R18, RZ, RZ, UR10 ;  /* 0x0000000aff127e24 */ /* 0x000fc4000f8e00ff */
[----:B------:R-:W-:Y:S01]  /*06a0*/  IMAD.U32 R19, RZ, RZ, UR11 ;  /* 0x0000000bff137e24 */ /* 0x000fe2000f8e00ff */
[----:B------:R-:W3:Y:S04]  /*06b0*/  LDG.E R17, desc[UR14][R16.64] ;  /* 0x0000000e10117981 */ /* 0x000ee8000c1e1900 */
[----:B------:R-:W4:Y:S04]  /*06c0*/  @!P4 LDG.E R22, desc[UR14][R28.64] ;  /* 0x0000000e1c16c981 */ /* 0x000f28000c1e1900 */
[----:B------:R-:W4:Y:S01]  /*06d0*/  LDG.E R25, desc[UR14][R18.64+0x4] ;  /* 0x0000040e12197981 */ /* 0x000f22000c1e1900 */
[----:B-1----:R-:W-:-:S03]  /*06e0*/  @!P1 IMAD.WIDE.U32 R10, R7, 0x4, R10 ;  /* 0x00000004070a9825 */ /* 0x002fc600078e000a */
[----:B------:R-:W2:Y:S04]  /*06f0*/  LDG.E R24, desc[UR14][R18.64+0xc] ;  /* 0x00000c0e12187981 */ /* 0x000ea8000c1e1900 */
[----:B------:R-:W2:Y:S01]  /*0700*/  LDG.E R29, desc[UR14][R18.64+0x8] ;  /* 0x0000080e121d7981 */ /* 0x000ea2000c1e1900 */
[----:B------:R-:W-:Y:S02]  /*0710*/  IMAD.MOV.U32 R7, RZ, RZ, RZ ;  /* 0x000000ffff077224 */ /* 0x000fe400078e00ff */
[----:B-----5:R-:W-:Y:S01]  /*0720*/  @!P6 IMAD.WIDE.U32 R12, R9, 0x4, R12 ;  /* 0x00000004090ce825 */ /* 0x020fe200078e000c */
[----:B------:R-:W5:Y:S04]  /*0730*/  @!P2 LDG.E R27, desc[UR14][R14.64] ;  /* 0x0000000e0e1ba981 */ /* 0x000f68000c1e1900 */
[----:B------:R-:W5:Y:S01]  /*0740*/  LDG.E R28, desc[UR14][R18.64+0x10] ;  /* 0x0000100e121c7981 */ /* 0x000f62000c1e1900 */
[----:B------:R-:W-:-:S02]  /*0750*/  IMAD.MOV.U32 R9, RZ, RZ, RZ ;  /* 0x000000ffff097224 */ /* 0x000fc400078e00ff */
[----:B0-----:R-:W-:Y:S01]  /*0760*/  @!P5 IMAD.WIDE.U32 R20, R8, 0x4, R20 ;  /* 0x000000040814d825 */ /* 0x001fe200078e0014 */
[----:B------:R-:W5:Y:S04]  /*0770*/  @!P1 LDG.E R7, desc[UR14][R10.64] ;  /* 0x0000000e0a079981 */ /* 0x000f68000c1e1900 */
[----:B------:R-:W5:Y:S01]  /*0780*/  LDG.E R14, desc[UR14][R18.64+0x14] ;  /* 0x0000140e120e7981 */ /* 0x000f62000c1e1900 */
[----:B------:R-:W-:-:S03]  /*0790*/  IMAD.MOV.U32 R8, RZ, RZ, RZ ;  /* 0x000000ffff087224 */ /* 0x000fc600078e00ff */
[----:B------:R-:W5:Y:S04]  /*07a0*/  @!P6 LDG.E R9, desc[UR14][R12.64] ;  /* 0x0000000e0c09e981 */ /* 0x000f68000c1e1900 */
[----:B------:R-:W5:Y:S04]  /*07b0*/  LDG.E R16, desc[UR14][R18.64+0x18] ;  /* 0x0000180e12107981 */ /* 0x000f68000c1e1900 */
[----:B------:R-:W5:Y:S04]  /*07c0*/  LDG.E R15, desc[UR14][R18.64+0x1c] ;  /* 0x00001c0e120f7981 */ /* 0x000f68000c1e1900 */
[----:B------:R-:W5:Y:S01]  /*07d0*/  @!P5 LDG.E R8, desc[UR14][R20.64] ;  /* 0x0000000e1408d981 */ /* 0x000f62000c1e1900 */
[----:B------:R-:W-:-:S04]  /*07e0*/  UIADD3 UR4, UP1, UPT, UR4, 0x8, URZ ;  /* 0x0000000804047890 */ /* 0x000fc8000ff3e0ff */
[----:B------:R-:W-:Y:S02]  /*07f0*/  UIADD3.X UR5, UPT, UPT, URZ, UR5, URZ, UP1, !UPT ;  /* 0x00000005ff057290 */ /* 0x000fe40008ffe4ff */
[----:B------:R-:W-:-:S04]  /*0800*/  UIADD3 UR10, UP1, UPT, UR4, -UR6, URZ ;  /* 0x80000006040a7290 */ /* 0x000fc8000ff3e0ff */
[----:B------:R-:W-:Y:S02]  /*0810*/  UIADD3.X UR11, UPT, UPT, UR5, ~UR16, URZ, UP1, !UPT ;  /* 0x80000010050b7290 */ /* 0x000fe40008ffe4ff */
[----:B------:R-:W-:-:S04]  /*0820*/  UISETP.NE.U32.AND UP1, UPT, UR10, URZ, UPT ;  /* 0x000000ff0a00728c */ /* 0x000fc8000bf25070 */
[----:B------:R-:W-:Y:S01]  /*0830*/  UISETP.NE.AND.EX UP1, UPT, UR11, URZ, UPT, UP1 ;  /* 0x000000ff0b00728c */ /* 0x000fe2000bf25310 */
[----:B------:R-:W-:Y:S01]  /*0840*/  VIADD R2, R2, 0x8 ;  /* 0x0000000802027836 */ /* 0x000fe20000000000 */
[----:B------:R-:W-:-:S04]  /*0850*/  UIADD3 UR12, UP2, UPT, UR12, 0x20, URZ ;  /* 0x000000200c0c7890 */ /* 0x000fc8000ff5e0ff */
[----:B------:R-:W-:Y:S01]  /*0860*/  UIADD3.X UR13, UPT, UPT, URZ, UR13, URZ, UP2, !UPT ;  /* 0x0000000dff0d7290 */ /* 0x000fe200097fe4ff */
[----:B---3--:R-:W-:-:S04]  /*0870*/  FFMA R6, R17, R5, R6 ;  /* 0x0000000511067223 */ /* 0x008fc80000000006 */
[----:B----4-:R-:W-:-:S04]  /*0880*/  FFMA R6, R25, R22, R6 ;  /* 0x0000001619067223 */ /* 0x010fc80000000006 */
[----:B--2---:R-:W-:-:S04]  /*0890*/  FFMA R29, R29, R26, R6 ;  /* 0x0000001a1d1d7223 */ /* 0x004fc80000000006 */
[----:B------:R-:W-:-:S04]  /*08a0*/  FFMA R23, R24, R23, R29 ;  /* 0x0000001718177223 */ /* 0x000fc8000000001d */
[----:B-----5:R-:W-:-:S04]  /*08b0*/  FFMA R23, R28, R27, R23 ;  /* 0x0000001b1c177223 */ /* 0x020fc80000000017 */
[----:B------:R-:W-:-:S04]  /*08c0*/  FFMA R7, R14, R7, R23 ;  /* 0x000000070e077223 */ /* 0x000fc80000000017 */
[----:B------:R-:W-:-:S04]  /*08d0*/  FFMA R16, R16, R9, R7 ;  /* 0x0000000910107223 */ /* 0x000fc80000000007 */
[----:B------:R-:W-:Y:S01]  /*08e0*/  FFMA R6, R15, R8, R16 ;  /* 0x000000080f067223 */ /* 0x000fe20000000010 */
[----:B------:R-:W-:Y:S06]  /*08f0*/  BRA.U UP1, `(.L_x_2) ;  /* 0xfffffff9015c7547 */ /* 0x000fec000b83ffff */
.L_x_1:
[----:B------:R-:W-:Y:S05]  /*0900*/  BRA.U !UP0, `(.L_x_0) ;  /* 0x0000000508fc7547 */ /* 0x000fea000b800000 */
[----:B------:R-:W0:Y:S01]  /*0910*/  LDCU UR10, c[0x0][0x3a0] ;  /* 0x00007400ff0a77ac */ /* 0x000e220008000800 */
[----:B------:R-:W-:-:S04]  /*0920*/  UISETP.GE.U32.AND UP1, UPT, UR17, 0x4, UPT ;  /* 0x000000041100788c */ /* 0x000fc8000bf26070 */
[----:B------:R-:W-:Y:S02]  /*0930*/  UISETP.GE.U32.AND.EX UP1, UPT, URZ, URZ, UPT, UP1 ;  /* 0x000000ffff00728c */ /* 0x000fe4000bf26110 */
[----:B0-----:R-:W-:-:S04]  /*0940*/  ULOP3.LUT UR16, UR10, 0x3, URZ, 0xc0, !UPT ;  /* 0x000000030a107892 */ /* 0x001fc8000f8ec0ff */
[----:B------:R-:W-:-:S04]  /*0950*/  UISETP.NE.U32.AND UP0, UPT, UR16, URZ, UPT ;  /* 0x000000ff1000728c */ /* 0x000fc8000bf05070 */
[----:B------:R-:W-:Y:S01]  /*0960*/  UISETP.NE.AND.EX UP0, UPT, URZ, URZ, UPT, UP0 ;  /* 0x000000ffff00728c */ /* 0x000fe2000bf05300 */
[----:B------:R-:W-:Y:S10]  /*0970*/  BRA.U !UP1, `(.L_x_3) ;  /* 0x0000000109ec7547 */ /* 0x000ff4000b800000 */
[----:B------:R-:W-:Y:S01]  /*0980*/  IADD3 R5, PT, PT, R4, UR6, RZ ;  /* 0x0000000604057c10 */ /* 0x000fe2000fffe0ff */
[----:B------:R-:W0:Y:S03]  /*0990*/  LDCU.64 UR12, c[0x0][0x388] ;  /* 0x00007100ff0c77ac */ /* 0x000e260008000a00 */
[C---:B------:R-:W-:Y:S01]  /*09a0*/  ISETP.GE.U32.AND P0, PT, R5.reuse, UR8, PT ;  /* 0x0000000805007c0c */ /* 0x040fe2000bf06070 */
[C---:B------:R-:W-:Y:S01]  /*09b0*/  VIADD R13, R5.reuse, 0x1 ;  /* 0x00000001050d7836 */ /* 0x040fe20000000000 */
[----:B------:R-:W-:Y:S01]  /*09c0*/  SHF.R.S32.HI R2, RZ, 0x1f, R5 ;  /* 0x0000001fff027819 */ /* 0x000fe20000011405 */
[C---:B------:R-:W-:Y:S01]  /*09d0*/  VIADD R21, R5.reuse, 0x2 ;  /* 0x0000000205157836 */ /* 0x040fe20000000000 */
[----:B------:R-:W-:Y:S01]  /*09e0*/  USHF.L.U32 UR4, UR6, 0x2, URZ ;  /* 0x0000000206047899 */ /* 0x000fe200080006ff */
[----:B------:R-:W-:Y:S01]  /*09f0*/  VIADD R17, R5, 0x3 ;  /* 0x0000000305117836 */ /* 0x000fe20000000000 */
[----:B------:R-:W-:Y:S01]  /*0a00*/  ISETP.GE.U32.AND.EX P0, PT, R2, UR9, PT, P0 ;  /* 0x0000000902007c0c */ /* 0x000fe2000bf06100 */
[----:B------:R-:W-:Y:S01]  /*0a10*/  USHF.L.U64.HI UR5, UR6, 0x2, UR7 ;  /* 0x0000000206057899 */ /* 0x000fe20008010207 */
[----:B------:R-:W-:-:S02]  /*0a20*/  ISETP.GE.U32.AND P1, PT, R13, UR8, PT ;  /* 0x000000080d007c0c */ /* 0x000fc4000bf26070 */
[----:B------:R-:W-:Y:S02]  /*0a30*/  SHF.R.S32.HI R2, RZ, 0x1f, R13 ;  /* 0x0000001fff027819 */ /* 0x000fe4000001140d */
[----:B------:R-:W-:Y:S02]  /*0a40*/  ISETP.LT.OR P0, PT, R5, RZ, P0 ;  /* 0x000000ff0500720c */ /* 0x000fe40000701670 */
[----:B------:R-:W-:Y:S01]  /*0a50*/  ISETP.GE.U32.AND.EX P1, PT, R2, UR9, PT, P1 ;  /* 0x0000000902007c0c */ /* 0x000fe2000bf26110 */
[----:B0-----:R-:W-:Y:S01]  /*0a60*/  UIADD3 UR7, UP1, UPT, UR4, UR12, URZ ;  /* 0x0000000c04077290 */ /* 0x001fe2000ff3e0ff */
[----:B------:R-:W-:Y:S01]  /*0a70*/  ISETP.GE.U32.AND P2, PT, R21, UR8, PT ;  /* 0x0000000815007c0c */ /* 0x000fe2000bf46070 */
[----:B------:R-:W-:Y:S01]  /*0a80*/  ULOP3.LUT UR4, UR4, 0xfffffffc, URZ, 0xc0, !UPT ;  /* 0xfffffffc04047892 */ /* 0x000fe2000f8ec0ff */
[----:B------:R-:W-:Y:S01]  /*0a90*/  SHF.R.S32.HI R7, RZ, 0x1f, R21 ;  /* 0x0000001fff077819 */ /* 0x000fe20000011415 */
[----:B------:R-:W-:Y:S01]  /*0aa0*/  UIADD3.X UR11, UPT, UPT, UR5, UR13, URZ, UP1, !UPT ;  /* 0x0000000d050b7290 */ /* 0x000fe20008ffe4ff */
[----:B------:R-:W-:Y:S01]  /*0ab0*/  ISETP.LT.OR P1, PT, R13, RZ, P1 ;  /* 0x000000ff0d00720c */ /* 0x000fe20000f21670 */
[----:B------:R-:W-:Y:S01]  /*0ac0*/  ULOP3.LUT UR5, UR5, 0x3, URZ, 0xc0, !UPT ;  /* 0x0000000305057892 */ /* 0x000fe2000f8ec0ff */
[----:B------:R-:W-:Y:S01]  /*0ad0*/  ISETP.GE.U32.AND.EX P2, PT, R7, UR9, PT, P2 ;  /* 0x0000000907007c0c */ /* 0x000fe2000bf46120 */
[----:B------:R-:W-:Y:S01]  /*0ae0*/  UIADD3 UR4, UP1, UPT, UR4, UR12, URZ ;  /* 0x0000000c04047290 */ /* 0x000fe2000ff3e0ff */
[----:B------:R-:W-:Y:S01]  /*0af0*/  ISETP.GE.U32.AND P3, PT, R17, UR8, PT ;  /* 0x0000000811007c0c */ /* 0x000fe2000bf66070 */
[----:B------:R-:W0:Y:S01]  /*0b00*/  @!P0 LDC.64 R22, c[0x0][0x380] ;  /* 0x0000e000ff168b82 */ /* 0x000e220000000a00 */
[----:B------:R-:W-:Y:S01]  /*0b10*/  SHF.R.S32.HI R2, RZ, 0x1f, R17 ;  /* 0x0000001fff027819 */ /* 0x000fe20000011411 */
[----:B------:R-:W-:Y:S01]  /*0b20*/  UIADD3.X UR5, UPT, UPT, UR5, UR13, URZ, UP1, !UPT ;  /* 0x0000000d05057290 */ /* 0x000fe20008ffe4ff */
[----:B------:R-:W-:Y:S01]  /*0b30*/  ISETP.LT.OR P2, PT, R21, RZ, P2 ;  /* 0x000000ff1500720c */ /* 0x000fe20001741670 */
[----:B------:R-:W-:Y:S01]  /*0b40*/  IMAD.U32 R18, RZ, RZ, UR7 ;  /* 0x00000007ff127e24 */ /* 0x000fe2000f8e00ff */
[----:B------:R-:W-:Y:S01]  /*0b50*/  ISETP.GE.U32.AND.EX P3, PT, R2, UR9, PT, P3 ;  /* 0x0000000902007c0c */ /* 0x000fe2000bf66130 */
[----:B------:R-:W-:-:S02]  /*0b60*/  IMAD.U32 R19, RZ, RZ, UR11 ;  /* 0x0000000bff137e24 */ /* 0x000fc4000f8e00ff */
[----:B------:R-:W1:Y:S01]  /*0b70*/  @!P1 LDC.64 R14, c[0x0][0x380] ;  /* 0x0000e000ff0e9b82 */ /* 0x000e620000000a00 */
[----:B------:R-:W-:-:S07]  /*0b80*/  ISETP.LT.OR P3, PT, R17, RZ, P3 ;  /* 0x000000ff1100720c */ /* 0x000fce0001f61670 */
[----:B------:R-:W2:Y:S01]  /*0b90*/  @!P2 LDC.64 R8, c[0x0][0x380] ;  /* 0x0000e000ff08ab82 */ /* 0x000ea20000000a00 */
[----:B------:R-:W-:Y:S02]  /*0ba0*/  HFMA2 R2, -RZ, RZ, 0, 0 ;  /* 0x00000000ff027431 */ /* 0x000fe400000001ff */
[----:B------:R-:W-:Y:S01]  /*0bb0*/  IMAD.U32 R12, RZ, RZ, UR4 ;  /* 0x00000004ff0c7e24 */ /* 0x000fe2000f8e00ff */
[----:B------:R3:W4:Y:S04]  /*0bc0*/  LDG.E R7, desc[UR14][R18.64] ;  /* 0x0000000e12077981 */ /* 0x000728000c1e1900 */
[----:B------:R-:W5:Y:S01]  /*0bd0*/  @!P3 LDC.64 R10, c[0x0][0x380] ;  /* 0x0000e000ff0abb82 */ /* 0x000f620000000a00 */
[----:B0-----:R-:W-:-:S04]  /*0be0*/  @!P0 IMAD.WIDE.U32 R22, R5, 0x4, R22 ;  /* 0x0000000405168825 */ /* 0x001fc800078e0016 */
[----:B------:R-:W-:Y:S02]  /*0bf0*/  IMAD.MOV.U32 R5, RZ, RZ, RZ ;  /* 0x000000ffff057224 */ /* 0x000fe400078e00ff */
[----:B-1----:R-:W-:-:S04]  /*0c00*/  @!P1 IMAD.WIDE.U32 R14, R13, 0x4, R14 ;  /* 0x000000040d0e9825 */ /* 0x002fc800078e000e */
[----:B------:R-:W4:Y:S01]  /*0c10*/  @!P0 LDG.E R5, desc[UR14][R22.64] ;  /* 0x0000000e16058981 */ /* 0x000f22000c1e1900 */
[----:B------:R-:W-:Y:S02]  /*0c20*/  IMAD.U32 R13, RZ, RZ, UR5 ;  /* 0x00000005ff0d7e24 */ /* 0x000fe4000f8e00ff */
[----:B------:R-:W-:Y:S01]  /*0c30*/  IMAD.MOV.U32 R16, RZ, RZ, RZ ;  /* 0x000000ffff107224 */ /* 0x000fe200078e00ff */
[----:B------:R-:W4:Y:S01]  /*0c40*/  @!P1 LDG.E R2, desc[UR14][R14.64] ;  /* 0x0000000e0e029981 */ /* 0x000f22000c1e1900 */
[----:B--2---:R-:W-:-:S03]  /*0c50*/  @!P2 IMAD.WIDE.U32 R8, R21, 0x4, R8 ;  /* 0x000000041508a825 */ /* 0x004fc600078e0008 */
[----:B------:R-:W2:Y:S01]  /*0c60*/  LDG.E R21, desc[UR14][R12.64+0x4] ;  /* 0x0000040e0c157981 */ /* 0x000ea2000c1e1900 */
[----:B---3--:R-:W-:-:S03]  /*0c70*/  IMAD.MOV.U32 R18, RZ, RZ, RZ ;  /* 0x000000ffff127224 */ /* 0x008fc600078e00ff */
[----:B------:R-:W3:Y:S01]  /*0c80*/  @!P2 LDG.E R16, desc[UR14][R8.64] ;  /* 0x0000000e0810a981 */ /* 0x000ee2000c1e1900 */
[----:B-----5:R-:W-:-:S03]  /*0c90*/  @!P3 IMAD.WIDE.U32 R10, R17, 0x4, R10 ;  /* 0x00000004110ab825 */ /* 0x020fc600078e000a */
[----:B------:R-:W3:Y:S04]  /*0ca0*/  LDG.E R17, desc[UR14][R12.64+0x8] ;  /* 0x0000080e0c117981 */ /* 0x000ee8000c1e1900 */
[----:B------:R-:W5:Y:S04]  /*0cb0*/  LDG.E R19, desc[UR14][R12.64+0xc] ;  /* 0x00000c0e0c137981 */ /* 0x000f68000c1e1900 */
[----:B------:R-:W5:Y:S01]  /*0cc0*/  @!P3 LDG.E R18, desc[UR14][R10.64] ;  /* 0x0000000e0a12b981 */ /* 0x000f62000c1e1900 */
[----:B------:R-:W-:Y:S01]  /*0cd0*/  UIADD3 UR6, UPT, UPT, UR6, 0x4, URZ ;  /* 0x0000000406067890 */ /* 0x000fe2000fffe0ff */
[----:B------:R-:W-:Y:S01]  /*0ce0*/  UMOV UR7, URZ ;  /* 0x000000ff00077c82 */ /* 0x000fe20008000000 */
[----:B----4-:R-:W-:-:S04]  /*0cf0*/  FFMA R6, R7, R5, R6 ;  /* 0x0000000507067223 */ /* 0x010fc80000000006 */
[----:B--2---:R-:W-:-:S04]  /*0d00*/  FFMA R2, R21, R2, R6 ;  /* 0x0000000215027223 */ /* 0x004fc80000000006 */
[----:B---3--:R-:W-:-:S04]  /*0d10*/  FFMA R2, R17, R16, R2 ;  /* 0x0000001011027223 */ /* 0x008fc80000000002 */
[----:B-----5:R-:W-:-:S07]  /*0d20*/  FFMA R6, R19, R18, R2 ;  /* 0x0000001213067223 */ /* 0x020fce0000000002 */
.L_x_3:
[----:B------:R-:W-:Y:S05]  /*0d30*/  BRA.U !UP0, `(.L_x_0) ;  /* 0x0000000108f07547 */ /* 0x000fea000b800000 */
[----:B------:R-:W-:Y:S02]  /*0d40*/  UISETP.NE.U32.AND UP1, UPT, UR16, 0x1, UPT ;  /* 0x000000011000788c */ /* 0x000fe4000bf25070 */
[----:B------:R-:W-:Y:S02]  /*0d50*/  ULOP3.LUT UR4, UR10, 0x1, URZ, 0xc0, !UPT ;  /* 0x000000010a047892 */ /* 0x000fe4000f8ec0ff */
[----:B------:R-:W-:Y:S02]  /*0d60*/  UISETP.NE.AND.EX UP1, UPT, URZ, URZ, UPT, UP1 ;  /* 0x000000ffff00728c */ /* 0x000fe4000bf25310 */
[----:B------:R-:W-:-:S04]  /*0d70*/  UISETP.NE.U32.AND UP0, UPT, UR4, 0x1, UPT ;  /* 0x000000010400788c */ /* 0x000fc8000bf05070 */
[----:B------:R-:W-:-:S03]  /*0d80*/  UISETP.NE.U32.AND.EX UP0, UPT, URZ, URZ, UPT, UP0 ;  /* 0x000000ffff00728c */ /* 0x000fc6000bf05100 */
[----:B------:R-:W-:Y:S08]  /*0d90*/  BRA.U !UP1, `(.L_x_4) ;  /* 0x0000000109947547 */ /* 0x000ff0000b800000 */
[----:B------:R-:W-:Y:S01]  /*0da0*/  VIADD R5, R4, UR6 ;  /* 0x0000000604057c36 */ /* 0x000fe20008000000 */
[----:B------:R-:W0:Y:S04]  /*0db0*/  LDCU.64 UR10, c[0x0][0x388] ;  /* 0x00007100ff0a77ac */ /* 0x000e280008000a00 */
[C---:B------:R-:W-:Y:S01]  /*0dc0*/  ISETP.GE.U32.AND P0, PT, R5.reuse, UR8, PT ;  /* 0x0000000805007c0c */ /* 0x040fe2000bf06070 */
[----:B------:R-:W-:Y:S01]  /*0dd0*/  USHF.L.U32 UR4, UR6, 0x2, URZ ;  /* 0x0000000206047899 */ /* 0x000fe200080006ff */
[----:B------:R-:W-:Y:S01]  /*0de0*/  SHF.R.S32.HI R2, RZ, 0x1f, R5 ;  /* 0x0000001fff027819 */ /* 0x000fe20000011405 */
[----:B------:R-:W-:Y:S01]  /*0df0*/  USHF.L.U64.HI UR5, UR6, 0x2, UR7 ;  /* 0x0000000206057899 */ /* 0x000fe20008010207 */
[----:B------:R-:W-:Y:S02]  /*0e00*/  IADD3 R7, PT, PT, R5, 0x1, RZ ;  /* 0x0000000105077810 */ /* 0x000fe40007ffe0ff */
[----:B------:R-:W-:-:S02]  /*0e10*/  ISETP.GE.U32.AND.EX P0, PT, R2, UR9, PT, P0 ;  /* 0x0000000902007c0c */ /* 0x000fc4000bf06100 */
[----:B------:R-:W-:Y:S02]  /*0e20*/  ISETP.GE.U32.AND P1, PT, R7, UR8, PT ;  /* 0x0000000807007c0c */ /* 0x000fe4000bf26070 */
[----:B------:R-:W-:Y:S02]  /*0e30*/  SHF.R.S32.HI R8, RZ, 0x1f, R7 ;  /* 0x0000001fff087819 */ /* 0x000fe40000011407 */
[----:B------:R-:W-:Y:S02]  /*0e40*/  ISETP.LT.OR P0, PT, R5, RZ, P0 ;  /* 0x000000ff0500720c */ /* 0x000fe40000701670 */
[----:B------:R-:W-:Y:S01]  /*0e50*/  ISETP.GE.U32.AND.EX P1, PT, R8, UR9, PT, P1 ;  /* 0x0000000908007c0c */ /* 0x000fe2000bf26110 */
[----:B0-----:R-:W-:Y:S02]  /*0e60*/  UIADD3 UR7, UP1, UPT, UR4, UR10, URZ ;  /* 0x0000000a04077290 */ /* 0x001fe4000ff3e0ff */
[----:B------:R-:W-:Y:S01]  /*0e70*/  ULOP3.LUT UR4, UR4, 0xfffffffc, URZ, 0xc0, !UPT ;  /* 0xfffffffc04047892 */ /* 0x000fe2000f8ec0ff */
[----:B------:R-:W-:Y:S01]  /*0e80*/  ISETP.LT.OR P1, PT, R7, RZ, P1 ;  /* 0x000000ff0700720c */ /* 0x000fe20000f21670 */
[----:B------:R-:W-:-:S02]  /*0e90*/  UIADD3.X UR12, UPT, UPT, UR5, UR11, URZ, UP1, !UPT ;  /* 0x0000000b050c7290 */ /* 0x000fc40008ffe4ff */
[----:B------:R-:W-:Y:S01]  /*0ea0*/  ULOP3.LUT UR5, UR5, 0x3, URZ, 0xc0, !UPT ;  /* 0x0000000305057892 */ /* 0x000fe2000f8ec0ff */
[----:B------:R-:W-:Y:S01]  /*0eb0*/  HFMA2 R2, -RZ, RZ, 0, 0 ;  /* 0x00000000ff027431 */ /* 0x000fe200000001ff */
[----:B------:R-:W-:Y:S01]  /*0ec0*/  UIADD3 UR4, UP1, UPT, UR4, UR10, URZ ;  /* 0x0000000a04047290 */ /* 0x000fe2000ff3e0ff */
[----:B------:R-:W-:Y:S01]  /*0ed0*/  IMAD.U32 R12, RZ, RZ, UR7 ;  /* 0x00000007ff0c7e24 */ /* 0x000fe2000f8e00ff */
[----:B------:R-:W0:Y:S01]  /*0ee0*/  @!P0 LDC.64 R8, c[0x0][0x380] ;  /* 0x0000e000ff088b82 */ /* 0x000e220000000a00 */
[----:B------:R-:W-:Y:S01]  /*0ef0*/  IMAD.U32 R13, RZ, RZ, UR12 ;  /* 0x0000000cff0d7e24 */ /* 0x000fe2000f8e00ff */
[----:B------:R-:W-:-:S06]  /*0f00*/  UIADD3.X UR5, UPT, UPT, UR5, UR11, URZ, UP1, !UPT ;  /* 0x0000000b05057290 */ /* 0x000fcc0008ffe4ff */
[----:B------:R-:W1:Y:S01]  /*0f10*/  @!P1 LDC.64 R10, c[0x0][0x380] ;  /* 0x0000e000ff0a9b82 */ /* 0x000e620000000a00 */
[----:B------:R-:W-:Y:S01]  /*0f20*/  IMAD.U32 R15, RZ, RZ, UR5 ;  /* 0x00000005ff0f7e24 */ /* 0x000fe2000f8e00ff */
[----:B------:R-:W2:Y:S01]  /*0f30*/  LDG.E R13, desc[UR14][R12.64] ;  /* 0x0000000e0c0d7981 */ /* 0x000ea2000c1e1900 */
[----:B------:R-:W-:-:S05]  /*0f40*/  IMAD.U32 R14, RZ, RZ, UR4 ;  /* 0x00000004ff0e7e24 */ /* 0x000fca000f8e00ff */
[----:B------:R-:W3:Y:S01]  /*0f50*/  LDG.E R15, desc[UR14][R14.64+0x4] ;  /* 0x0000040e0e0f7981 */ /* 0x000ee2000c1e1900 */
[----:B0-----:R-:W-:-:S04]  /*0f60*/  @!P0 IMAD.WIDE.U32 R8, R5, 0x4, R8 ;  /* 0x0000000405088825 */ /* 0x001fc800078e0008 */
[----:B------:R-:W-:Y:S02]  /*0f70*/  IMAD.MOV.U32 R5, RZ, RZ, RZ ;  /* 0x000000ffff057224 */ /* 0x000fe400078e00ff */
[----:B-1----:R-:W-:-:S04]  /*0f80*/  @!P1 IMAD.WIDE.U32 R10, R7, 0x4, R10 ;  /* 0x00000004070a9825 */ /* 0x002fc800078e000a */
[----:B------:R-:W2:Y:S04]  /*0f90*/  @!P0 LDG.E R5, desc[UR14][R8.64] ;  /* 0x0000000e08058981 */ /* 0x000ea8000c1e1900 */
[----:B------:R-:W3:Y:S01]  /*0fa0*/  @!P1 LDG.E R2, desc[UR14][R10.64] ;  /* 0x0000000e0a029981 */ /* 0x000ee2000c1e1900 */
[----:B------:R-:W-:Y:S01]  /*0fb0*/  UIADD3 UR6, UPT, UPT, UR6, 0x2, URZ ;  /* 0x0000000206067890 */ /* 0x000fe2000fffe0ff */
[----:B------:R-:W-:Y:S01]  /*0fc0*/  UMOV UR7, URZ ;  /* 0x000000ff00077c82 */ /* 0x000fe20008000000 */
[----:B--2---:R-:W-:-:S04]  /*0fd0*/  FFMA R6, R13, R5, R6 ;  /* 0x000000050d067223 */ /* 0x004fc80000000006 */
[----:B---3--:R-:W-:-:S07]  /*0fe0*/  FFMA R6, R15, R2, R6 ;  /* 0x000000020f067223 */ /* 0x008fce0000000006 */
.L_x_4:
[----:B------:R-:W-:Y:S05]  /*0ff0*/  BRA.U UP0, `(.L_x_0) ;  /* 0x0000000100407547 */ /* 0x000fea000b800000 */
[----:B------:R-:W-:Y:S01]  /*1000*/  VIADD R7, R4, UR6 ;  /* 0x0000000604077c36 */ /* 0x000fe20008000000 */
[----:B------:R-:W0:Y:S04]  /*1010*/  LDCU.64 UR4, c[0x0][0x388] ;  /* 0x00007100ff0477ac */ /* 0x000e280008000a00 */
[----:B------:R-:W-:Y:S02]  /*1020*/  ISETP.GE.U32.AND P0, PT, R7, UR8, PT ;  /* 0x0000000807007c0c */ /* 0x000fe4000bf06070 */
[----:B------:R-:W-:-:S04]  /*1030*/  SHF.R.S32.HI R2, RZ, 0x1f, R7 ;  /* 0x0000001fff027819 */ /* 0x000fc80000011407 */
[----:B------:R-:W-:-:S04]  /*1040*/  ISETP.GE.U32.AND.EX P0, PT, R2, UR9, PT, P0 ;  /* 0x0000000902007c0c */ /* 0x000fc8000bf06100 */
[----:B------:R-:W-:Y:S01]  /*1050*/  ISETP.LT.OR P0, PT, R7, RZ, P0 ;  /* 0x000000ff0700720c */ /* 0x000fe20000701670 */
[----:B0-----:R-:W-:-:S04]  /*1060*/  ULEA UR4, UP0, UR6, UR4, 0x2 ;  /* 0x0000000406047291 */ /* 0x001fc8000f8010ff */
[----:B------:R-:W-:Y:S02]  /*1070*/  ULEA.HI.X UR6, UR6, UR5, UR7, 0x2, UP0 ;  /* 0x0000000506067291 */ /* 0x000fe400080f1407 */
[----:B------:R-:W-:-:S06]  /*1080*/  IMAD.U32 R8, RZ, RZ, UR4 ;  /* 0x00000004ff087e24 */ /* 0x000fcc000f8e00ff */
[----:B------:R-:W0:Y:S01]  /*1090*/  @!P0 LDC.64 R4, c[0x0][0x380] ;  /* 0x0000e000ff048b82 */ /* 0x000e220000000a00 */
[----:B------:R-:W-:-:S06]  /*10a0*/  IMAD.U32 R9, RZ, RZ, UR6 ;  /* 0x00000006ff097e24 */ /* 0x000fcc000f8e00ff */
[----:B------:R-:W2:Y:S01]  /*10b0*/  LDG.E R9, desc[UR14][R8.64] ;  /* 0x0000000e08097981 */ /* 0x000ea2000c1e1900 */
[----:B0-----:R-:W-:-:S04]  /*10c0*/  @!P0 IMAD.WIDE.U32 R4, R7, 0x4, R4 ;  /* 0x0000000407048825 */ /* 0x001fc800078e0004 */
[----:B------:R-:W-:-:S06]  /*10d0*/  IMAD.MOV.U32 R7, RZ, RZ, RZ ;  /* 0x000000ffff077224 */ /* 0x000fcc00078e00ff */
[----:B------:R-:W2:Y:S02]  /*10e0*/  @!P0 LDG.E R7, desc[UR14][R4.64] ;  /* 0x0000000e04078981 */ /* 0x000ea4000c1e1900 */
[----:B--2---:R-:W-:-:S07]  /*10f0*/  FFMA R6, R9, R7, R6 ;  /* 0x0000000709067223 */ /* 0x004fce0000000006 */
.L_x_0:
[----:B------:R-:W0:Y:S02]  /*1100*/  LDCU.64 UR4, c[0x0][0x390] ;  /* 0x00007200ff0477ac */ /* 0x000e240008000a00 */
[----:B0-----:R-:W-:-:S04]  /*1110*/  LEA R2, P0, R0, UR4, 0x2 ;  /* 0x0000000400027c11 */ /* 0x001fc8000f8010ff */
[----:B------:R-:W-:-:S05]  /*1120*/  LEA.HI.X R3, R0, UR5, R3, 0x2, P0 ;  /* 0x0000000500037c11 */ /* 0x000fca00080f1403 */
[----:B------:R-:W-:Y:S01]  /*1130*/  STG.E desc[UR14][R2.64], R6 ;  /* 0x0000000602007986 */ /* 0x000fe2000c10190e */
[----:B------:R-:W-:Y:S05]  /*1140*/  EXIT ;  /* 0x000000000000794d */ /* 0x000fea0003800000 */
.L_x_5:
[----:B------:R-:W-:-:S00]  /*1150*/  BRA `(.L_x_5) ;  /* 0xfffffffc00fc7947 */ /* 0x000fc0000383ffff */
[----:B------:R-:W-:-:S00]  /*1160*/  NOP ;  /* 0x0000000000007918 */ /* 0x000fc00000000000 */
        /* <DEDUP_REMOVED lines=9> */
.L_x_6:


//--------------------- .nv.shared.reserved.0     --------------------------
	.section	.nv.shared.reserved.0,"aw",@nobits
	.weak		__nv_reservedSMEM_offset_0_alias
	.size		__nv_reservedSMEM_offset_0_alias, 0, 64
	.other		__nv_reservedSMEM_offset_0_alias,@"STO_CUDA_RESERVED_SHARED STV_DEFAULT"
__nv_reservedSMEM_offset_0_alias:
	.zero		0
	.zero		64


//--------------------- .nv.constant0._Z14convolution_1dPKfS0_Pfmm --------------------------
	.section	.nv.constant0._Z14convolution_1dPKfS0_Pfmm,"a",@progbits
	.sectionflags	@""
	.align	4
.nv.constant0._Z14convolution_1dPKfS0_Pfmm:
	.zero		936


//--------------------- SYMBOLS --------------------------

	.type		.nv.reservedSmem.offset0,@object
	.size		.nv.reservedSmem.offset0,0x4
